	.headerflags	@"EF_CUDA_TEXMODE_UNIFIED EF_CUDA_64BIT_ADDRESS EF_CUDA_ACCELERATORS EF_CUDA_SM90 EF_CUDA_VIRTUAL_SM(EF_CUDA_SM90)"
	.elftype	@"ET_EXEC"


//--------------------- .nv.info                  --------------------------
	.section	.nv.info,"",@"SHT_CUDA_INFO"
	.align	4


	//----- nvinfo : EIATTR_REGCOUNT
	.align		4
        /*0000*/ 	.byte	0x04, 0x2f
        /*0002*/ 	.short	(.L_3 - .L_2)
	.align		4
.L_2:
        /*0004*/ 	.word	index@(triton_poi_fused__native_batch_norm_legit_no_training_add_cat_relu_4)
        /*0008*/ 	.word	0x00000014


	//----- nvinfo : EIATTR_MIN_STACK_SIZE
	.align		4
.L_3:
        /*000c*/ 	.byte	0x04, 0x12
        /*000e*/ 	.short	(.L_5 - .L_4)
	.align		4
.L_4:
        /*0010*/ 	.word	index@(triton_poi_fused__native_batch_norm_legit_no_training_add_cat_relu_4)
        /*0014*/ 	.word	0x00000000


	//----- nvinfo : EIATTR_FRAME_SIZE
	.align		4
.L_5:
        /*0018*/ 	.byte	0x04, 0x11
        /*001a*/ 	.short	(.L_7 - .L_6)
	.align		4
.L_6:
        /*001c*/ 	.word	index@(triton_poi_fused__native_batch_norm_legit_no_training_add_cat_relu_4)
        /*0020*/ 	.word	0x00000000


	//----- nvinfo : EIATTR_MIN_STACK_SIZE
	.align		4
.L_7:
        /*0024*/ 	.byte	0x04, 0x12
        /*0026*/ 	.short	(.L_9 - .L_8)
	.align		4
.L_8:
        /*0028*/ 	.word	index@(triton_poi_fused__native_batch_norm_legit_no_training_add_cat_relu_4)
        /*002c*/ 	.word	0x00000000
.L_9:


//--------------------- .nv.info.triton_poi_fused__native_batch_norm_legit_no_training_add_cat_relu_4 --------------------------
	.section	.nv.info.triton_poi_fused__native_batch_norm_legit_no_training_add_cat_relu_4,"",@"SHT_CUDA_INFO"
	.sectionflags	@""
	.align	4


	//----- nvinfo : EIATTR_CUDA_API_VERSION
	.align		4
        /*0000*/ 	.byte	0x04, 0x37
        /*0002*/ 	.short	(.L_11 - .L_10)
.L_10:
        /*0004*/ 	.word	0x0000007c


	//----- nvinfo : EIATTR_KPARAM_INFO
	.align		4
.L_11:
        /*0008*/ 	.byte	0x04, 0x17
        /*000a*/ 	.short	(.L_13 - .L_12)
.L_12:
        /*000c*/ 	.word	0x00000000
        /*0010*/ 	.short	0x0009
        /*0012*/ 	.short	0x0048
        /*0014*/ 	.byte	0x00, 0xf0, 0x11, 0x00


	//----- nvinfo : EIATTR_KPARAM_INFO
	.align		4
.L_13:
        /*0018*/ 	.byte	0x04, 0x17
        /*001a*/ 	.short	(.L_15 - .L_14)
.L_14:
        /*001c*/ 	.word	0x00000000
        /*0020*/ 	.short	0x0008
        /*0022*/ 	.short	0x0040
        /*0024*/ 	.byte	0x00, 0xf4, 0x21, 0x00


	//----- nvinfo : EIATTR_KPARAM_INFO
	.align		4
.L_15:
        /*0028*/ 	.byte	0x04, 0x17
        /*002a*/ 	.short	(.L_17 - .L_16)
.L_16:
        /*002c*/ 	.word	0x00000000
        /*0030*/ 	.short	0x0007
        /*0032*/ 	.short	0x0038
        /*0034*/ 	.byte	0x00, 0xf4, 0x21, 0x00


	//----- nvinfo : EIATTR_KPARAM_INFO
	.align		4
.L_17:
        /*0038*/ 	.byte	0x04, 0x17
        /*003a*/ 	.short	(.L_19 - .L_18)
.L_18:
        /*003c*/ 	.word	0x00000000
        /*0040*/ 	.short	0x0006
        /*0042*/ 	.short	0x0030
        /*0044*/ 	.byte	0x00, 0xf4, 0x21, 0x00


	//----- nvinfo : EIATTR_KPARAM_INFO
	.align		4
.L_19:
        /*0048*/ 	.byte	0x04, 0x17
        /*004a*/ 	.short	(.L_21 - .L_20)
.L_20:
        /*004c*/ 	.word	0x00000000
        /*0050*/ 	.short	0x0005
        /*0052*/ 	.short	0x0028
        /*0054*/ 	.byte	0x00, 0xf4, 0x21, 0x00


	//----- nvinfo : EIATTR_KPARAM_INFO
	.align		4
.L_21:
        /*0058*/ 	.byte	0x04, 0x17
        /*005a*/ 	.short	(.L_23 - .L_22)
.L_22:
        /*005c*/ 	.word	0x00000000
        /*0060*/ 	.short	0x0004
        /*0062*/ 	.short	0x0020
        /*0064*/ 	.byte	0x00, 0xf4, 0x21, 0x00


	//----- nvinfo : EIATTR_KPARAM_INFO
	.align		4
.L_23:
        /*0068*/ 	.byte	0x04, 0x17
        /*006a*/ 	.short	(.L_25 - .L_24)
.L_24:
        /*006c*/ 	.word	0x00000000
        /*0070*/ 	.short	0x0003
        /*0072*/ 	.short	0x0018
        /*0074*/ 	.byte	0x00, 0xf4, 0x21, 0x00


	//----- nvinfo : EIATTR_KPARAM_INFO
	.align		4
.L_25:
        /*0078*/ 	.byte	0x04, 0x17
        /*007a*/ 	.short	(.L_27 - .L_26)
.L_26:
        /*007c*/ 	.word	0x00000000
        /*0080*/ 	.short	0x0002
        /*0082*/ 	.short	0x0010
        /*0084*/ 	.byte	0x00, 0xf4, 0x21, 0x00


	//----- nvinfo : EIATTR_KPARAM_INFO
	.align		4
.L_27:
        /*0088*/ 	.byte	0x04, 0x17
        /*008a*/ 	.short	(.L_29 - .L_28)
.L_28:
        /*008c*/ 	.word	0x00000000
        /*0090*/ 	.short	0x0001
        /*0092*/ 	.short	0x0008
        /*0094*/ 	.byte	0x00, 0xf4, 0x21, 0x00


	//----- nvinfo : EIATTR_KPARAM_INFO
	.align		4
.L_29:
        /*0098*/ 	.byte	0x04, 0x17
        /*009a*/ 	.short	(.L_31 - .L_30)
.L_30:
        /*009c*/ 	.word	0x00000000
        /*00a0*/ 	.short	0x0000
        /*00a2*/ 	.short	0x0000
        /*00a4*/ 	.byte	0x00, 0xf4, 0x21, 0x00


	//----- nvinfo : EIATTR_SPARSE_MMA_MASK
	.align		4
.L_31:
        /*00a8*/ 	.byte	0x03, 0x50
        /*00aa*/ 	.short	0x0000


	//----- nvinfo : EIATTR_MAXREG_COUNT
	.align		4
        /*00ac*/ 	.byte	0x03, 0x1b
        /*00ae*/ 	.short	0x00ff


	//----- nvinfo : EIATTR_EXIT_INSTR_OFFSETS
	.align		4
        /*00b0*/ 	.byte	0x04, 0x1c
        /*00b2*/ 	.short	(.L_33 - .L_32)


	//   ....[0]....
.L_32:
        /*00b4*/ 	.word	0x00000470


	//----- nvinfo : EIATTR_REQNTID
	.align		4
.L_33:
        /*00b8*/ 	.byte	0x04, 0x10
        /*00ba*/ 	.short	(.L_35 - .L_34)
.L_34:
        /*00bc*/ 	.word	0x00000080
        /*00c0*/ 	.word	0x00000001
        /*00c4*/ 	.word	0x00000001


	//----- nvinfo : EIATTR_CBANK_PARAM_SIZE
	.align		4
.L_35:
        /*00c8*/ 	.byte	0x03, 0x19
        /*00ca*/ 	.short	0x004c


	//----- nvinfo : EIATTR_PARAM_CBANK
	.align		4
        /*00cc*/ 	.byte	0x04, 0x0a
        /*00ce*/ 	.short	(.L_37 - .L_36)
	.align		4
.L_36:
        /*00d0*/ 	.word	index@(.nv.constant0.triton_poi_fused__native_batch_norm_legit_no_training_add_cat_relu_4)
        /*00d4*/ 	.short	0x0210
        /*00d6*/ 	.short	0x004c


	//----- nvinfo : EIATTR_SW_WAR
	.align		4
.L_37:
        /*00d8*/ 	.byte	0x04, 0x36
        /*00da*/ 	.short	(.L_39 - .L_38)
.L_38:
        /*00dc*/ 	.word	0x00000008
.L_39:


//--------------------- .nv.callgraph             --------------------------
	.section	.nv.callgraph,"",@"SHT_CUDA_CALLGRAPH"
	.align	4
	.sectionentsize	8
	.align		4
        /*0000*/ 	.word	0x00000000
	.align		4
        /*0004*/ 	.word	0xffffffff
	.align		4
        /*0008*/ 	.word	0x00000000
	.align		4
        /*000c*/ 	.word	0xfffffffe
	.align		4
        /*0010*/ 	.word	0x00000000
	.align		4
        /*0014*/ 	.word	0xfffffffd
	.align		4
        /*0018*/ 	.word	0x00000000
	.align		4
        /*001c*/ 	.word	0xfffffffc


//--------------------- .nv.constant4             --------------------------
	.section	.nv.constant4,"a",@progbits
	.align	8
	.align		8
.nv.constant4:
        /*0000*/ 	.dword	_$_str
	.align		8
        /*0008*/ 	.dword	_$_str_$_2


//--------------------- .text.triton_poi_fused__native_batch_norm_legit_no_training_add_cat_relu_4 --------------------------
	.section	.text.triton_poi_fused__native_batch_norm_legit_no_training_add_cat_relu_4,"ax",@progbits
	.align	128
        .global         triton_poi_fused__native_batch_norm_legit_no_training_add_cat_relu_4
        .type           triton_poi_fused__native_batch_norm_legit_no_training_add_cat_relu_4,@function
        .size           triton_poi_fused__native_batch_norm_legit_no_training_add_cat_relu_4,(.L_x_1 - triton_poi_fused__native_batch_norm_legit_no_training_add_cat_relu_4)
        .other          triton_poi_fused__native_batch_norm_legit_no_training_add_cat_relu_4,@"STO_CUDA_ENTRY STV_DEFAULT"
triton_poi_fused__native_batch_norm_legit_no_training_add_cat_relu_4:
.text.triton_poi_fused__native_batch_norm_legit_no_training_add_cat_relu_4:
[----:B------:R-:W-:Y:S01]  /*0000*/  LDC R1, c[0x0][0x28] ;  /* 0x00000a00ff017b82 */ /* 0x000fe20000000800 */
[----:B------:R-:W1:Y:S07]  /*0010*/  S2R R0, SR_TID.X ;  /* 0x0000000000007919 */ /* 0x000e6e0000002100 */
[----:B------:R-:W2:Y:S01]  /*0020*/  LDC.64 R10, c[0x0][0x220] ;  /* 0x00008800ff0a7b82 */ /* 0x000ea20000000a00 */
[----:B------:R-:W-:Y:S01]  /*0030*/  ULDC.64 UR4, c[0x0][0x208] ;  /* 0x0000820000047ab9 */ /* 0x000fe20000000a00 */
[----:B------:R-:W3:Y:S06]  /*0040*/  S2R R5, SR_CTAID.X ;  /* 0x0000000000057919 */ /* 0x000eec0000002500 */
[----:B------:R-:W4:Y:S08]  /*0050*/  LDC.64 R8, c[0x0][0x218] ;  /* 0x00008600ff087b82 */ /* 0x000f300000000a00 */
[----:B------:R-:W5:Y:S08]  /*0060*/  LDC.64 R12, c[0x0][0x228] ;  /* 0x00008a00ff0c7b82 */ /* 0x000f700000000a00 */
[----:B------:R-:W5:Y:S01]  /*0070*/  LDC.64 R14, c[0x0][0x230] ;  /* 0x00008c00ff0e7b82 */ /* 0x000f620000000a00 */
[----:B-1----:R-:W-:-:S02]  /*0080*/  SHF.L.U32 R0, R0, 0x1, RZ ;  /* 0x0000000100007819 */ /* 0x002fc400000006ff */
[----:B---3--:R-:W-:Y:S02]  /*0090*/  SHF.R.S32.HI R3, RZ, 0x17, R5 ;  /* 0x00000017ff037819 */ /* 0x008fe40000011405 */
[----:B------:R-:W-:Y:S02]  /*00a0*/  LOP3.LUT R0, R0, 0xfe, RZ, 0xc0, !PT ;  /* 0x000000fe00007812 */ /* 0x000fe400078ec0ff */
[----:B------:R-:W-:Y:S02]  /*00b0*/  SGXT R3, R3, 0x1 ;  /* 0x000000010303781a */ /* 0x000fe40000000200 */
[----:B------:R-:W-:Y:S02]  /*00c0*/  LEA R0, R5, R0, 0x8 ;  /* 0x0000000005007211 */ /* 0x000fe400078e40ff */
[----:B------:R-:W1:Y:S02]  /*00d0*/  LDC.64 R4, c[0x0][0x238] ;  /* 0x00008e00ff047b82 */ /* 0x000e640000000a00 */
[----:B------:R-:W-:-:S04]  /*00e0*/  LEA.HI R3, R3, R0, RZ, 0x8 ;  /* 0x0000000003037211 */ /* 0x000fc800078f40ff */
[----:B------:R-:W-:-:S04]  /*00f0*/  SHF.R.S32.HI R3, RZ, 0x8, R3 ;  /* 0x00000008ff037819 */ /* 0x000fc80000011403 */
[----:B------:R-:W-:-:S04]  /*0100*/  LEA.HI R2, R3, R3, RZ, 0x6 ;  /* 0x0000000303027211 */ /* 0x000fc800078f30ff */
[----:B------:R-:W-:-:S04]  /*0110*/  LOP3.LUT R2, R2, 0xffffffc0, RZ, 0xc0, !PT ;  /* 0xffffffc002027812 */ /* 0x000fc800078ec0ff */
[----:B------:R-:W-:Y:S02]  /*0120*/  IADD3 R17, R3, -R2, RZ ;  /* 0x8000000203117210 */ /* 0x000fe40007ffe0ff */
[----:B------:R-:W3:Y:S03]  /*0130*/  LDC.64 R2, c[0x0][0x210] ;  /* 0x00008400ff027b82 */ /* 0x000ee60000000a00 */
[----:B--2---:R-:W-:-:S05]  /*0140*/  IMAD.WIDE R10, R17, 0x4, R10 ;  /* 0x00000004110a7825 */ /* 0x004fca00078e020a */
[----:B------:R2:W2:Y:S01]  /*0150*/  LDG.E.EL R6, desc[UR4][R10.64] ;  /* 0x000000040a067981 */ /* 0x0004a2000c2e1900 */
[----:B----4-:R-:W-:-:S05]  /*0160*/  IMAD.WIDE R8, R17, 0x4, R8 ;  /* 0x0000000411087825 */ /* 0x010fca00078e0208 */
[----:B------:R4:W2:Y:S01]  /*0170*/  LDG.E.EL R7, desc[UR4][R8.64] ;  /* 0x0000000408077981 */ /* 0x0008a2000c2e1900 */
[----:B-----5:R-:W-:-:S04]  /*0180*/  IMAD.WIDE R12, R17, 0x4, R12 ;  /* 0x00000004110c7825 */ /* 0x020fc800078e020c */
[----:B---3--:R-:W-:-:S06]  /*0190*/  IMAD.WIDE R2, R0, 0x4, R2 ;  /* 0x0000000400027825 */ /* 0x008fcc00078e0202 */
[----:B------:R-:W3:Y:S01]  /*01a0*/  LDG.E.64 R2, desc[UR4][R2.64] ;  /* 0x0000000402027981 */ /* 0x000ee2000c1e1b00 */
[----:B0-2---:R-:W-:-:S03]  /*01b0*/  IMAD.WIDE R10, R17, 0x4, R14 ;  /* 0x00000004110a7825 */ /* 0x005fc600078e020e */
[----:B------:R0:W2:Y:S01]  /*01c0*/  LDG.E.EL R14, desc[UR4][R12.64] ;  /* 0x000000040c0e7981 */ /* 0x0000a2000c2e1900 */
[----:B-1----:R-:W-:-:S03]  /*01d0*/  IMAD.WIDE R4, R0, 0x4, R4 ;  /* 0x0000000400047825 */ /* 0x002fc600078e0204 */
[----:B------:R1:W2:Y:S04]  /*01e0*/  LDG.E.EL R15, desc[UR4][R10.64] ;  /* 0x000000040a0f7981 */ /* 0x0002a8000c2e1900 */
[----:B------:R-:W5:Y:S01]  /*01f0*/  LDG.E.64 R4, desc[UR4][R4.64] ;  /* 0x0000000404047981 */ /* 0x000f62000c1e1b00 */
[----:B----4-:R-:W-:Y:S01]  /*0200*/  HFMA2.MMA R9, -RZ, RZ, 1.625, 0 ;  /* 0x3e800000ff097435 */ /* 0x010fe200000001ff */
[----:B0-----:R-:W0:Y:S01]  /*0210*/  LDC.64 R12, c[0x0][0x240] ;  /* 0x00009000ff0c7b82 */ /* 0x001e220000000a00 */
[----:B------:R-:W-:-:S07]  /*0220*/  SHF.R.S32.HI R17, RZ, 0x1f, R0 ;  /* 0x0000001fff117819 */ /* 0x000fce0000011400 */
[----:B-1----:R-:W1:Y:S01]  /*0230*/  LDC.64 R10, c[0x0][0x248] ;  /* 0x00009200ff0a7b82 */ /* 0x002e620000000a00 */
[----:B------:R-:W-:Y:S01]  /*0240*/  LEA.HI R17, R17, R0, RZ, 0xe ;  /* 0x0000000011117211 */ /* 0x000fe200078f70ff */
[----:B0-----:R-:W-:-:S04]  /*0250*/  IMAD.WIDE R12, R0, 0x4, R12 ;  /* 0x00000004000c7825 */ /* 0x001fc800078e020c */
[----:B------:R-:W-:-:S04]  /*0260*/  FADD R6, R6, 9.9999997473787516356e-06 ;  /* 0x3727c5ac06067421 */ /* 0x000fc80000000000 */
[----:B------:R-:W0:Y:S02]  /*0270*/  MUFU.SQRT R16, R6 ;  /* 0x0000000600107308 */ /* 0x000e240000002000 */
[C---:B0-----:R-:W-:Y:S02]  /*0280*/  FSETP.GT.AND P0, PT, R16.reuse, 8.50705917302346158658e+37, PT ;  /* 0x7e8000001000780b */ /* 0x041fe40003f04000 */
[----:B------:R-:W-:-:S11]  /*0290*/  FSETP.GEU.AND P1, PT, R16, 1.175494350822287508e-38, PT ;  /* 0x008000001000780b */ /* 0x000fd60003f2e000 */
[----:B------:R-:W-:-:S04]  /*02a0*/  @P0 FMUL R16, R16, 0.25 ;  /* 0x3e80000010100820 */ /* 0x000fc80000400000 */
[----:B------:R-:W-:Y:S01]  /*02b0*/  @!P1 FMUL R16, R16, 16777216 ;  /* 0x4b80000010109820 */ /* 0x000fe20000400000 */
[----:B------:R-:W-:-:S05]  /*02c0*/  FSEL R9, R9, 1, P0 ;  /* 0x3f80000009097808 */ /* 0x000fca0000000000 */
[----:B------:R-:W0:Y:S01]  /*02d0*/  MUFU.RCP R16, R16 ;  /* 0x0000001000107308 */ /* 0x000e220000001000 */
[----:B------:R-:W-:Y:S01]  /*02e0*/  @!P1 FMUL R9, R9, 16777216 ;  /* 0x4b80000009099820 */ /* 0x000fe20000400000 */
[--C-:B---3--:R-:W-:Y:S01]  /*02f0*/  FADD R2, R2, -R7.reuse ;  /* 0x8000000702027221 */ /* 0x108fe20000000000 */
[----:B------:R-:W-:Y:S01]  /*0300*/  FADD R3, R3, -R7 ;  /* 0x8000000703037221 */ /* 0x000fe20000000000 */
[----:B------:R-:W-:Y:S01]  /*0310*/  SHF.L.U32 R7, R17, 0x2, RZ ;  /* 0x0000000211077819 */ /* 0x000fe200000006ff */
[----:B0-----:R-:W-:Y:S02]  /*0320*/  FMUL R6, R16, R9 ;  /* 0x0000000910067220 */ /* 0x001fe40000400000 */
[----:B------:R-:W0:Y:S02]  /*0330*/  LDC.64 R8, c[0x0][0x250] ;  /* 0x00009400ff087b82 */ /* 0x000e240000000a00 */
[-C--:B------:R-:W-:Y:S01]  /*0340*/  FMUL R2, R2, R6.reuse ;  /* 0x0000000602027220 */ /* 0x080fe20000400000 */
[----:B------:R-:W-:Y:S01]  /*0350*/  FMUL R6, R3, R6 ;  /* 0x0000000603067220 */ /* 0x000fe20000400000 */
[----:B------:R-:W-:-:S02]  /*0360*/  LOP3.LUT R17, R17, 0xffffc000, RZ, 0xc0, !PT ;  /* 0xffffc00011117812 */ /* 0x000fc400078ec0ff */
[----:B------:R-:W-:Y:S01]  /*0370*/  LOP3.LUT R7, R7, 0xffff0000, RZ, 0xc0, !PT ;  /* 0xffff000007077812 */ /* 0x000fe200078ec0ff */
[C-C-:B--2---:R-:W-:Y:S01]  /*0380*/  FFMA R3, R14.reuse, R2, R15.reuse ;  /* 0x000000020e037223 */ /* 0x144fe2000000000f */
[----:B------:R-:W-:Y:S02]  /*0390*/  FFMA R6, R14, R6, R15 ;  /* 0x000000060e067223 */ /* 0x000fe4000000000f */
[----:B------:R-:W-:Y:S02]  /*03a0*/  IADD3 R17, R7, R0, -R17 ;  /* 0x0000000007117210 */ /* 0x000fe40007ffe811 */
[----:B-----5:R-:W-:Y:S01]  /*03b0*/  FSETP.GEU.AND P0, PT, R3, -R4, PT ;  /* 0x800000040300720b */ /* 0x020fe20003f0e000 */
[----:B------:R-:W-:Y:S01]  /*03c0*/  FADD R3, R4, R3 ;  /* 0x0000000304037221 */ /* 0x000fe20000000000 */
[----:B------:R-:W-:Y:S01]  /*03d0*/  FADD R2, R5, R6 ;  /* 0x0000000605027221 */ /* 0x000fe20000000000 */
[----:B------:R-:W-:Y:S02]  /*03e0*/  FSETP.GEU.AND P1, PT, R6, -R5, PT ;  /* 0x800000050600720b */ /* 0x000fe40003f2e000 */
[----:B------:R-:W-:Y:S01]  /*03f0*/  IADD3 R7, R7, R17, RZ ;  /* 0x0000001107077210 */ /* 0x000fe20007ffe0ff */
[----:B-1----:R-:W-:Y:S01]  /*0400*/  IMAD.WIDE R10, R17, 0x4, R10 ;  /* 0x00000004110a7825 */ /* 0x002fe200078e020a */
[----:B------:R-:W-:-:S02]  /*0410*/  FSEL R4, R3, RZ, P0 ;  /* 0x000000ff03047208 */ /* 0x000fc40000000000 */
[----:B------:R-:W-:Y:S01]  /*0420*/  FSEL R5, R2, RZ, P1 ;  /* 0x000000ff02057208 */ /* 0x000fe20000800000 */
[----:B0-----:R-:W-:-:S04]  /*0430*/  IMAD.WIDE R8, R7, 0x4, R8 ;  /* 0x0000000407087825 */ /* 0x001fc800078e0208 */
[----:B------:R-:W-:Y:S04]  /*0440*/  STG.E.64 desc[UR4][R12.64], R4 ;  /* 0x000000040c007986 */ /* 0x000fe8000c101b04 */
[----:B------:R-:W-:Y:S04]  /*0450*/  STG.E.64 desc[UR4][R10.64], R4 ;  /* 0x000000040a007986 */ /* 0x000fe8000c101b04 */
[----:B------:R-:W-:Y:S01]  /*0460*/  STG.E.64 desc[UR4][R8.64], R4 ;  /* 0x0000000408007986 */ /* 0x000fe2000c101b04 */
[----:B------:R-:W-:Y:S05]  /*0470*/  EXIT ;  /* 0x000000000000794d */ /* 0x000fea0003800000 */
.L_x_0:
[----:B------:R-:W-:-:S00]  /*0480*/  BRA `(.L_x_0) ;  /* 0xfffffffc00fc7947 */ /* 0x000fc0000383ffff */
[----:B------:R-:W-:-:S00]  /*0490*/  NOP ;  /* 0x0000000000007918 */ /* 0x000fc00000000000 */
        /* <DEDUP_REMOVED lines=14> */
.L_x_1:


//--------------------- .nv.global.init           --------------------------
	.section	.nv.global.init,"aw",@progbits
.nv.global.init:
	.type		_$_str,@object
	.size		_$_str,(_$_str_$_2 - _$_str)
_$_str:
        /*0000*/ 	.byte	0x5f, 0x5f, 0x43, 0x55, 0x44, 0x41, 0x5f, 0x46, 0x54, 0x5a, 0x00
	.type		_$_str_$_2,@object
	.size		_$_str_$_2,(.L_1 - _$_str_$_2)
_$_str_$_2:
        /*000b*/ 	.byte	0x5f, 0x5f, 0x43, 0x55, 0x44, 0x41, 0x5f, 0x50, 0x52, 0x45, 0x43, 0x5f, 0x53, 0x51, 0x52, 0x54
        /*001b*/ 	.byte	0x00
.L_1:


//--------------------- .nv.constant0.triton_poi_fused__native_batch_norm_legit_no_training_add_cat_relu_4 --------------------------
	.section	.nv.constant0.triton_poi_fused__native_batch_norm_legit_no_training_add_cat_relu_4,"a",@progbits
	.sectionflags	@""
	.align	4
.nv.constant0.triton_poi_fused__native_batch_norm_legit_no_training_add_cat_relu_4:
	.zero		604
